//
// Generated by NVIDIA NVVM Compiler
//
// Compiler Build ID: CL-36424714
// Cuda compilation tools, release 13.0, V13.0.88
// Based on NVVM 20.0.0
//

.version 9.0
.target sm_100
.address_size 64

	// .globl	kernel

.visible .entry kernel(
	.param .u32 kernel_param_0,
	.param .u64 .ptr .align 1 kernel_param_1,
	.param .u64 .ptr .align 1 kernel_param_2
)
{
	.reg .pred 	%p<12>;
	.reg .b32 	%r<34>;
	.reg .b32 	%f<52>;
	.reg .b64 	%rd<8>;

	ld.param.u32 	%r3, [kernel_param_0];
	ld.param.u64 	%rd1, [kernel_param_1];
	ld.param.u64 	%rd2, [kernel_param_2];
	mov.u32 	%r4, %ctaid.x;
	shl.b32 	%r5, %r4, 4;
	mov.u32 	%r1, %tid.x;
	shr.u32 	%r6, %r1, 5;
	add.s32 	%r2, %r5, %r6;
	setp.ge.s32 	%p1, %r2, %r3;
	@%p1 bra 	$L__BB0_2;
	and.b32  	%r7, %r1, 31;
	cvta.to.global.u64 	%rd3, %rd2;
	cvta.to.global.u64 	%rd4, %rd1;
	shl.b32 	%r8, %r2, 6;
	or.b32  	%r9, %r8, %r7;
	mul.wide.s32 	%rd5, %r9, 4;
	add.s64 	%rd6, %rd4, %rd5;
	ld.global.f32 	%f1, [%rd6];
	ld.global.f32 	%f2, [%rd6+128];
	max.f32 	%f3, %f1, %f2;
	mov.b32 	%r10, %f3;
	shfl.sync.bfly.b32	%r11|%p2, %r10, 16, 31, -1;
	mov.b32 	%f4, %r11;
	max.f32 	%f5, %f3, %f4;
	mov.b32 	%r12, %f5;
	shfl.sync.bfly.b32	%r13|%p3, %r12, 8, 31, -1;
	mov.b32 	%f6, %r13;
	max.f32 	%f7, %f5, %f6;
	mov.b32 	%r14, %f7;
	shfl.sync.bfly.b32	%r15|%p4, %r14, 4, 31, -1;
	mov.b32 	%f8, %r15;
	max.f32 	%f9, %f7, %f8;
	mov.b32 	%r16, %f9;
	shfl.sync.bfly.b32	%r17|%p5, %r16, 2, 31, -1;
	mov.b32 	%f10, %r17;
	max.f32 	%f11, %f9, %f10;
	mov.b32 	%r18, %f11;
	shfl.sync.bfly.b32	%r19|%p6, %r18, 1, 31, -1;
	mov.b32 	%f12, %r19;
	max.f32 	%f13, %f11, %f12;
	sub.f32 	%f14, %f1, %f13;
	fma.rn.f32 	%f15, %f14, 0f3BBB989D, 0f3F000000;
	cvt.sat.f32.f32 	%f16, %f15;
	mov.f32 	%f17, 0f4B400001;
	mov.f32 	%f18, 0f437C0000;
	fma.rm.f32 	%f19, %f16, %f18, %f17;
	add.f32 	%f20, %f19, 0fCB40007F;
	neg.f32 	%f21, %f20;
	fma.rn.f32 	%f22, %f14, 0f3FB8AA3B, %f21;
	fma.rn.f32 	%f23, %f14, 0f32A57060, %f22;
	mov.b32 	%r20, %f19;
	shl.b32 	%r21, %r20, 23;
	mov.b32 	%f24, %r21;
	ex2.approx.ftz.f32 	%f25, %f23;
	mul.f32 	%f26, %f25, %f24;
	add.f32 	%f27, %f26, 0f00000000;
	sub.f32 	%f28, %f2, %f13;
	fma.rn.f32 	%f29, %f28, 0f3BBB989D, 0f3F000000;
	cvt.sat.f32.f32 	%f30, %f29;
	fma.rm.f32 	%f31, %f30, %f18, %f17;
	add.f32 	%f32, %f31, 0fCB40007F;
	neg.f32 	%f33, %f32;
	fma.rn.f32 	%f34, %f28, 0f3FB8AA3B, %f33;
	fma.rn.f32 	%f35, %f28, 0f32A57060, %f34;
	mov.b32 	%r22, %f31;
	shl.b32 	%r23, %r22, 23;
	mov.b32 	%f36, %r23;
	ex2.approx.ftz.f32 	%f37, %f35;
	mul.f32 	%f38, %f37, %f36;
	add.f32 	%f39, %f27, %f38;
	mov.b32 	%r24, %f39;
	shfl.sync.bfly.b32	%r25|%p7, %r24, 16, 31, -1;
	mov.b32 	%f40, %r25;
	add.f32 	%f41, %f39, %f40;
	mov.b32 	%r26, %f41;
	shfl.sync.bfly.b32	%r27|%p8, %r26, 8, 31, -1;
	mov.b32 	%f42, %r27;
	add.f32 	%f43, %f41, %f42;
	mov.b32 	%r28, %f43;
	shfl.sync.bfly.b32	%r29|%p9, %r28, 4, 31, -1;
	mov.b32 	%f44, %r29;
	add.f32 	%f45, %f43, %f44;
	mov.b32 	%r30, %f45;
	shfl.sync.bfly.b32	%r31|%p10, %r30, 2, 31, -1;
	mov.b32 	%f46, %r31;
	add.f32 	%f47, %f45, %f46;
	mov.b32 	%r32, %f47;
	shfl.sync.bfly.b32	%r33|%p11, %r32, 1, 31, -1;
	mov.b32 	%f48, %r33;
	add.f32 	%f49, %f47, %f48;
	div.rn.f32 	%f50, %f26, %f49;
	add.s64 	%rd7, %rd3, %rd5;
	st.global.f32 	[%rd7], %f50;
	div.rn.f32 	%f51, %f38, %f49;
	st.global.f32 	[%rd7+128], %f51;
$L__BB0_2:
	ret;

}


// ===== COMPILED SASS (sm_100) =====

	.target	sm_100

	.elftype	@"ET_EXEC"


//--------------------- .note.nv.tkinfo           --------------------------
	.section	.note.nv.tkinfo,"",@"SHT_NOTE"
	.sectionflags	@"SHF_NOTE_NV_TKINFO"
	.tkinfo
        /*0018*/ 	.word	0x00000002
        /*0030*/ 	.string	""
        /*0030*/ 	.string	"ptxas"
        /*0030*/ 	.string	"Cuda compilation tools, release 13.0, V13.0.88"
        /*0030*/ 	.string	"Build cuda_13.0.r13.0/compiler.36424714_0"
        /*0030*/ 	.string	"-arch sm_100 -m 64 "



//--------------------- .note.nv.cuinfo           --------------------------
	.section	.note.nv.cuinfo,"",@"SHT_NOTE"
	.sectionflags	@"SHF_NOTE_NV_CUINFO"
        /*0018*/ 	.short	0x0002
        /*001a*/ 	.short	0x0064
        /*001c*/ 	.short	0x0082
	.zero		2


//--------------------- .nv.info                  --------------------------
	.section	.nv.info,"",@"SHT_CUDA_INFO"
	.align	4


	//----- nvinfo : EIATTR_REGCOUNT
	.align		4
        /*0000*/ 	.byte	0x04, 0x2f
        /*0002*/ 	.short	(.L_1 - .L_0)
	.align		4
.L_0:
        /*0004*/ 	.word	index@(kernel)
        /*0008*/ 	.word	0x00000012


	//----- nvinfo : EIATTR_FRAME_SIZE
	.align		4
.L_1:
        /*000c*/ 	.byte	0x04, 0x11
        /*000e*/ 	.short	(.L_3 - .L_2)
	.align		4
.L_2:
        /*0010*/ 	.word	index@($__internal_0_$__cuda_sm3x_div_rn_noftz_f32_slowpath)
        /*0014*/ 	.word	0x00000000


	//----- nvinfo : EIATTR_FRAME_SIZE
	.align		4
.L_3:
        /*0018*/ 	.byte	0x04, 0x11
        /*001a*/ 	.short	(.L_5 - .L_4)
	.align		4
.L_4:
        /*001c*/ 	.word	index@(kernel)
        /*0020*/ 	.word	0x00000000


	//----- nvinfo : EIATTR_MIN_STACK_SIZE
	.align		4
.L_5:
        /*0024*/ 	.byte	0x04, 0x12
        /*0026*/ 	.short	(.L_7 - .L_6)
	.align		4
.L_6:
        /*0028*/ 	.word	index@(kernel)
        /*002c*/ 	.word	0x00000000
.L_7:


//--------------------- .nv.compat                --------------------------
	.section	.nv.compat,"",@"SHT_CUDA_COMPAT_INFO"
	.align	4
        /*0000*/ 	.byte	0x02, 0x09, 0x00, 0x00, 0x02, 0x02, 0x01, 0x00, 0x02, 0x05, 0x05, 0x00, 0x03, 0x07, 0x01, 0x01
        /*0010*/ 	.byte	0x02, 0x03, 0x00, 0x00, 0x02, 0x06, 0x01, 0x00, 0x04, 0x0b, 0x08, 0x00, 0x01, 0x00, 0x00, 0x00
        /*0020*/ 	.byte	0x00, 0x00, 0x00, 0x00


//--------------------- .nv.info.kernel           --------------------------
	.section	.nv.info.kernel,"",@"SHT_CUDA_INFO"
	.sectionflags	@""
	.align	4


	//----- nvinfo : EIATTR_CUDA_API_VERSION
	.align		4
        /*0000*/ 	.byte	0x04, 0x37
        /*0002*/ 	.short	(.L_9 - .L_8)
.L_8:
        /*0004*/ 	.word	0x00000082


	//----- nvinfo : EIATTR_KPARAM_INFO
	.align		4
.L_9:
        /*0008*/ 	.byte	0x04, 0x17
        /*000a*/ 	.short	(.L_11 - .L_10)
.L_10:
        /*000c*/ 	.word	0x00000000
        /*0010*/ 	.short	0x0002
        /*0012*/ 	.short	0x0010
        /*0014*/ 	.byte	0x00, 0xf5, 0x21, 0x00


	//----- nvinfo : EIATTR_KPARAM_INFO
	.align		4
.L_11:
        /*0018*/ 	.byte	0x04, 0x17
        /*001a*/ 	.short	(.L_13 - .L_12)
.L_12:
        /*001c*/ 	.word	0x00000000
        /*0020*/ 	.short	0x0001
        /*0022*/ 	.short	0x0008
        /*0024*/ 	.byte	0x00, 0xf5, 0x21, 0x00


	//----- nvinfo : EIATTR_KPARAM_INFO
	.align		4
.L_13:
        /*0028*/ 	.byte	0x04, 0x17
        /*002a*/ 	.short	(.L_15 - .L_14)
.L_14:
        /*002c*/ 	.word	0x00000000
        /*0030*/ 	.short	0x0000
        /*0032*/ 	.short	0x0000
        /*0034*/ 	.byte	0x00, 0xf0, 0x11, 0x00


	//----- nvinfo : EIATTR_SPARSE_MMA_MASK
	.align		4
.L_15:
        /*0038*/ 	.byte	0x03, 0x50
        /*003a*/ 	.short	0x0000


	//----- nvinfo : EIATTR_MAXREG_COUNT
	.align		4
        /*003c*/ 	.byte	0x03, 0x1b
        /*003e*/ 	.short	0x00ff


	//----- nvinfo : EIATTR_MERCURY_ISA_VERSION
	.align		4
        /*0040*/ 	.byte	0x03, 0x5f
        /*0042*/ 	.short	0x0101


	//----- nvinfo : EIATTR_COOP_GROUP_MASK_REGIDS
	.align		4
        /*0044*/ 	.byte	0x04, 0x29
        /*0046*/ 	.short	(.L_17 - .L_16)


	//   ....[0]....
.L_16:
        /*0048*/ 	.word	0xffffffff


	//   ....[1]....
        /*004c*/ 	.word	0xffffffff


	//   ....[2]....
        /*0050*/ 	.word	0xffffffff


	//   ....[3]....
        /*0054*/ 	.word	0xffffffff


	//   ....[4]....
        /*0058*/ 	.word	0xffffffff


	//   ....[5]....
        /*005c*/ 	.word	0xffffffff


	//   ....[6]....
        /*0060*/ 	.word	0xffffffff


	//   ....[7]....
        /*0064*/ 	.word	0xffffffff


	//   ....[8]....
        /*0068*/ 	.word	0xffffffff


	//   ....[9]....
        /*006c*/ 	.word	0xffffffff


	//----- nvinfo : EIATTR_COOP_GROUP_INSTR_OFFSETS
	.align		4
.L_17:
        /*0070*/ 	.byte	0x04, 0x28
        /*0072*/ 	.short	(.L_19 - .L_18)


	//   ....[0]....
.L_18:
        /*0074*/ 	.word	0x00000130


	//   ....[1]....
        /*0078*/ 	.word	0x00000150


	//   ....[2]....
        /*007c*/ 	.word	0x00000170


	//   ....[3]....
        /*0080*/ 	.word	0x00000190


	//   ....[4]....
        /*0084*/ 	.word	0x000001b0


	//   ....[5]....
        /*0088*/ 	.word	0x00000310


	//   ....[6]....
        /*008c*/ 	.word	0x00000330


	//   ....[7]....
        /*0090*/ 	.word	0x00000350


	//   ....[8]....
        /*0094*/ 	.word	0x00000370


	//   ....[9]....
        /*0098*/ 	.word	0x00000390


	//----- nvinfo : EIATTR_VRC_CTA_INIT_COUNT
	.align		4
.L_19:
        /*009c*/ 	.byte	0x02, 0x4a
	.zero		1
	.zero		1


	//----- nvinfo : EIATTR_EXIT_INSTR_OFFSETS
	.align		4
        /*00a0*/ 	.byte	0x04, 0x1c
        /*00a2*/ 	.short	(.L_21 - .L_20)


	//   ....[0]....
.L_20:
        /*00a4*/ 	.word	0x00000070


	//   ....[1]....
        /*00a8*/ 	.word	0x00000590


	//----- nvinfo : EIATTR_CRS_STACK_SIZE
	.align		4
.L_21:
        /*00ac*/ 	.byte	0x04, 0x1e
        /*00ae*/ 	.short	(.L_23 - .L_22)
.L_22:
        /*00b0*/ 	.word	0x00000000


	//----- nvinfo : EIATTR_CBANK_PARAM_SIZE
	.align		4
.L_23:
        /*00b4*/ 	.byte	0x03, 0x19
        /*00b6*/ 	.short	0x0018


	//----- nvinfo : EIATTR_PARAM_CBANK
	.align		4
        /*00b8*/ 	.byte	0x04, 0x0a
        /*00ba*/ 	.short	(.L_25 - .L_24)
	.align		4
.L_24:
        /*00bc*/ 	.word	index@(.nv.constant0.kernel)
        /*00c0*/ 	.short	0x0380
        /*00c2*/ 	.short	0x0018


	//----- nvinfo : EIATTR_SW_WAR
	.align		4
.L_25:
        /*00c4*/ 	.byte	0x04, 0x36
        /*00c6*/ 	.short	(.L_27 - .L_26)
.L_26:
        /*00c8*/ 	.word	0x00000008
.L_27:


//--------------------- .nv.callgraph             --------------------------
	.section	.nv.callgraph,"",@"SHT_CUDA_CALLGRAPH"
	.align	4
	.sectionentsize	8
	.align		4
        /*0000*/ 	.word	0x00000000
	.align		4
        /*0004*/ 	.word	0xffffffff
	.align		4
        /*0008*/ 	.word	0x00000000
	.align		4
        /*000c*/ 	.word	0xfffffffe
	.align		4
        /*0010*/ 	.word	0x00000000
	.align		4
        /*0014*/ 	.word	0xfffffffd
	.align		4
        /*0018*/ 	.word	0x00000000
	.align		4
        /*001c*/ 	.word	0xfffffffc


//--------------------- .text.kernel              --------------------------
	.section	.text.kernel,"ax",@progbits
	.align	128
        .global         kernel
        .type           kernel,@function
        .size           kernel,(.L_x_16 - kernel)
        .other          kernel,@"STO_CUDA_ENTRY STV_DEFAULT"
kernel:
.text.kernel:
[----:B------:R-:W-:Y:S01]  /*0000*/  LDC R1, c[0x0][0x37c] ;  /* 0x0000df00ff017b82 */ /* 0x000fe20000000800 */
[----:B------:R-:W0:Y:S01]  /*0010*/  S2R R5, SR_TID.X ;  /* 0x0000000000057919 */ /* 0x000e220000002100 */
[----:B------:R-:W1:Y:S01]  /*0020*/  LDCU UR4, c[0x0][0x380] ;  /* 0x00007000ff0477ac */ /* 0x000e620008000800 */
[----:B------:R-:W2:Y:S01]  /*0030*/  S2R R3, SR_CTAID.X ;  /* 0x0000000000037919 */ /* 0x000ea20000002500 */
[----:B0-----:R-:W-:-:S05]  /*0040*/  SHF.R.U32.HI R0, RZ, 0x5, R5 ;  /* 0x00000005ff007819 */ /* 0x001fca0000011605 */
[----:B--2---:R-:W-:-:S05]  /*0050*/  IMAD R0, R3, 0x10, R0 ;  /* 0x0000001003007824 */ /* 0x004fca00078e0200 */
[----:B-1----:R-:W-:-:S13]  /*0060*/  ISETP.GE.AND P0, PT, R0, UR4, PT ;  /* 0x0000000400007c0c */ /* 0x002fda000bf06270 */
[----:B------:R-:W-:Y:S05]  /*0070*/  @P0 EXIT ;  /* 0x000000000000094d */ /* 0x000fea0003800000 */
[----:B------:R-:W0:Y:S01]  /*0080*/  LDC.64 R2, c[0x0][0x388] ;  /* 0x0000e200ff027b82 */ /* 0x000e220000000a00 */
[----:B------:R-:W1:Y:S01]  /*0090*/  LDCU.64 UR4, c[0x0][0x358] ;  /* 0x00006b00ff0477ac */ /* 0x000e620008000a00 */
[----:B------:R-:W-:-:S05]  /*00a0*/  LOP3.LUT R5, R5, 0x1f, RZ, 0xc0, !PT ;  /* 0x0000001f05057812 */ /* 0x000fca00078ec0ff */
[----:B------:R-:W-:-:S04]  /*00b0*/  IMAD R4, R0, 0x40, R5 ;  /* 0x0000004000047824 */ /* 0x000fc800078e0205 */
[----:B0-----:R-:W-:-:S05]  /*00c0*/  IMAD.WIDE R2, R4, 0x4, R2 ;  /* 0x0000000404027825 */ /* 0x001fca00078e0202 */
[----:B-1----:R-:W2:Y:S04]  /*00d0*/  LDG.E R0, desc[UR4][R2.64] ;  /* 0x0000000402007981 */ /* 0x002ea8000c1e1900 */
[----:B------:R0:W2:Y:S01]  /*00e0*/  LDG.E R5, desc[UR4][R2.64+0x80] ;  /* 0x0000800402057981 */ /* 0x0000a2000c1e1900 */
[----:B------:R-:W-:Y:S01]  /*00f0*/  IMAD.MOV.U32 R13, RZ, RZ, 0x437c0000 ;  /* 0x437c0000ff0d7424 */ /* 0x000fe200078e00ff */
[----:B------:R-:W-:Y:S01]  /*0100*/  BSSY.RECONVERGENT B0, `(.L_x_0) ;  /* 0x0000036000007945 */ /* 0x000fe20003800200 */
[----:B0-----:R-:W-:Y:S01]  /*0110*/  HFMA2 R3, -RZ, RZ, 0.96630859375, -0.0022525787353515625 ;  /* 0x3bbb989dff037431 */ /* 0x001fe200000001ff */
[----:B--2---:R-:W-:-:S05]  /*0120*/  FMNMX R6, R0, R5, !PT ;  /* 0x0000000500067209 */ /* 0x004fca0007800000 */
[----:B------:R-:W0:Y:S02]  /*0130*/  SHFL.BFLY PT, R7, R6, 0x10, 0x1f ;  /* 0x0e001f0006077f89 */ /* 0x000e2400000e0000 */
[----:B0-----:R-:W-:-:S05]  /*0140*/  FMNMX R7, R6, R7, !PT ;  /* 0x0000000706077209 */ /* 0x001fca0007800000 */
        /* <DEDUP_REMOVED lines=8> */
[--C-:B------:R-:W-:Y:S01]  /*01d0*/  FADD R0, R0, -R11.reuse ;  /* 0x8000000b00007221 */ /* 0x100fe20000000000 */
[----:B------:R-:W-:-:S03]  /*01e0*/  FADD R5, R5, -R11 ;  /* 0x8000000b05057221 */ /* 0x000fc60000000000 */
[-C--:B------:R-:W-:Y:S01]  /*01f0*/  FFMA.SAT R2, R0, R3.reuse, 0.5 ;  /* 0x3f00000000027423 */ /* 0x080fe20000002003 */
[----:B------:R-:W-:-:S03]  /*0200*/  FFMA.SAT R6, R5, R3, 0.5 ;  /* 0x3f00000005067423 */ /* 0x000fc60000002003 */
[-C--:B------:R-:W-:Y:S01]  /*0210*/  FFMA.RM R2, R2, R13.reuse, 12582913 ;  /* 0x4b40000102027423 */ /* 0x080fe2000000400d */
[----:B------:R-:W-:-:S03]  /*0220*/  FFMA.RM R6, R6, R13, 12582913 ;  /* 0x4b40000106067423 */ /* 0x000fc6000000400d */
[----:B------:R-:W-:Y:S01]  /*0230*/  FADD R3, R2, -12583039 ;  /* 0xcb40007f02037421 */ /* 0x000fe20000000000 */
[----:B------:R-:W-:Y:S01]  /*0240*/  FADD R8, R6, -12583039 ;  /* 0xcb40007f06087421 */ /* 0x000fe20000000000 */
[----:B------:R-:W-:Y:S02]  /*0250*/  IMAD.SHL.U32 R2, R2, 0x800000, RZ ;  /* 0x0080000002027824 */ /* 0x000fe400078e00ff */
[----:B------:R-:W-:Y:S01]  /*0260*/  FFMA R3, R0, 1.4426950216293334961, -R3 ;  /* 0x3fb8aa3b00037823 */ /* 0x000fe20000000803 */
[----:B------:R-:W-:-:S03]  /*0270*/  FFMA R8, R5, 1.4426950216293334961, -R8 ;  /* 0x3fb8aa3b05087823 */ /* 0x000fc60000000808 */
[----:B------:R-:W-:Y:S01]  /*0280*/  FFMA R3, R0, 1.925963033500011079e-08, R3 ;  /* 0x32a5706000037823 */ /* 0x000fe20000000003 */
[----:B------:R-:W-:Y:S01]  /*0290*/  FFMA R8, R5, 1.925963033500011079e-08, R8 ;  /* 0x32a5706005087823 */ /* 0x000fe20000000008 */
[----:B------:R-:W-:-:S03]  /*02a0*/  SHF.L.U32 R0, R6, 0x17, RZ ;  /* 0x0000001706007819 */ /* 0x000fc600000006ff */
[----:B------:R-:W0:Y:S08]  /*02b0*/  MUFU.EX2 R5, R8 ;  /* 0x0000000800057308 */ /* 0x000e300000000800 */
[----:B------:R-:W1:Y:S01]  /*02c0*/  MUFU.EX2 R3, R3 ;  /* 0x0000000300037308 */ /* 0x000e620000000800 */
[----:B0-----:R-:W-:Y:S01]  /*02d0*/  FMUL R0, R0, R5 ;  /* 0x0000000500007220 */ /* 0x001fe20000400000 */
[----:B-1----:R-:W-:-:S04]  /*02e0*/  FMUL R2, R2, R3 ;  /* 0x0000000302027220 */ /* 0x002fc80000400000 */
[----:B------:R-:W-:-:S04]  /*02f0*/  FADD R5, RZ, R2 ;  /* 0x00000002ff057221 */ /* 0x000fc80000000000 */
[----:B------:R-:W-:-:S05]  /*0300*/  FADD R5, R5, R0 ;  /* 0x0000000005057221 */ /* 0x000fca0000000000 */
[----:B------:R-:W0:Y:S02]  /*0310*/  SHFL.BFLY PT, R6, R5, 0x10, 0x1f ;  /* 0x0e001f0005067f89 */ /* 0x000e2400000e0000 */
[----:B0-----:R-:W-:-:S05]  /*0320*/  FADD R6, R5, R6 ;  /* 0x0000000605067221 */ /* 0x001fca0000000000 */
[----:B------:R-:W0:Y:S02]  /*0330*/  SHFL.BFLY PT, R3, R6, 0x8, 0x1f ;  /* 0x0d001f0006037f89 */ /* 0x000e2400000e0000 */
[----:B0-----:R-:W-:-:S05]  /*0340*/  FADD R7, R6, R3 ;  /* 0x0000000306077221 */ /* 0x001fca0000000000 */
[----:B------:R-:W0:Y:S02]  /*0350*/  SHFL.BFLY PT, R8, R7, 0x4, 0x1f ;  /* 0x0c801f0007087f89 */ /* 0x000e2400000e0000 */
[----:B0-----:R-:W-:-:S05]  /*0360*/  FADD R8, R7, R8 ;  /* 0x0000000807087221 */ /* 0x001fca0000000000 */
[----:B------:R-:W0:Y:S02]  /*0370*/  SHFL.BFLY PT, R3, R8, 0x2, 0x1f ;  /* 0x0c401f0008037f89 */ /* 0x000e2400000e0000 */
[----:B0-----:R-:W-:-:S05]  /*0380*/  FADD R9, R8, R3 ;  /* 0x0000000308097221 */ /* 0x001fca0000000000 */
[----:B------:R-:W0:Y:S02]  /*0390*/  SHFL.BFLY PT, R10, R9, 0x1, 0x1f ;  /* 0x0c201f00090a7f89 */ /* 0x000e2400000e0000 */
[----:B0-----:R-:W-:-:S04]  /*03a0*/  FADD R3, R9, R10 ;  /* 0x0000000a09037221 */ /* 0x001fc80000000000 */
[----:B------:R-:W0:Y:S08]  /*03b0*/  MUFU.RCP R10, R3 ;  /* 0x00000003000a7308 */ /* 0x000e300000001000 */
[----:B------:R-:W1:Y:S01]  /*03c0*/  FCHK P0, R2, R3 ;  /* 0x0000000302007302 */ /* 0x000e620000000000 */
[----:B0-----:R-:W-:-:S04]  /*03d0*/  FFMA R5, -R3, R10, 1 ;  /* 0x3f80000003057423 */ /* 0x001fc8000000010a */
[----:B------:R-:W-:-:S04]  /*03e0*/  FFMA R5, R10, R5, R10 ;  /* 0x000000050a057223 */ /* 0x000fc8000000000a */
[----:B------:R-:W-:-:S04]  /*03f0*/  FFMA R6, R2, R5, RZ ;  /* 0x0000000502067223 */ /* 0x000fc800000000ff */
[----:B------:R-:W-:-:S04]  /*0400*/  FFMA R7, -R3, R6, R2 ;  /* 0x0000000603077223 */ /* 0x000fc80000000102 */
[----:B------:R-:W-:Y:S01]  /*0410*/  FFMA R11, R5, R7, R6 ;  /* 0x00000007050b7223 */ /* 0x000fe20000000006 */
[----:B-1----:R-:W-:Y:S06]  /*0420*/  @!P0 BRA `(.L_x_1) ;  /* 0x00000000000c8947 */ /* 0x002fec0003800000 */
[----:B------:R-:W-:-:S07]  /*0430*/  MOV R6, 0x450 ;  /* 0x0000045000067802 */ /* 0x000fce0000000f00 */
[----:B------:R-:W-:Y:S05]  /*0440*/  CALL.REL.NOINC `($__internal_0_$__cuda_sm3x_div_rn_noftz_f32_slowpath) ;  /* 0x0000000000547944 */ /* 0x000fea0003c00000 */
[----:B------:R-:W-:-:S07]  /*0450*/  IMAD.MOV.U32 R11, RZ, RZ, R2 ;  /* 0x000000ffff0b7224 */ /* 0x000fce00078e0002 */
.L_x_1:
[----:B------:R-:W-:Y:S05]  /*0460*/  BSYNC.RECONVERGENT B0 ;  /* 0x0000000000007941 */ /* 0x000fea0003800200 */
.L_x_0:
[----:B------:R-:W0:Y:S01]  /*0470*/  LDC.64 R6, c[0x0][0x390] ;  /* 0x0000e400ff067b82 */ /* 0x000e220000000a00 */
[----:B------:R-:W1:Y:S01]  /*0480*/  MUFU.RCP R2, R3 ;  /* 0x0000000300027308 */ /* 0x000e620000001000 */
[----:B------:R-:W-:Y:S07]  /*0490*/  BSSY.RECONVERGENT B0, `(.L_x_2) ;  /* 0x000000e000007945 */ /* 0x000fee0003800200 */
[----:B------:R-:W2:Y:S01]  /*04a0*/  FCHK P0, R0, R3 ;  /* 0x0000000300007302 */ /* 0x000ea20000000000 */
[----:B0-----:R-:W-:-:S04]  /*04b0*/  IMAD.WIDE R4, R4, 0x4, R6 ;  /* 0x0000000404047825 */ /* 0x001fc800078e0206 */
[----:B-1----:R-:W-:Y:S01]  /*04c0*/  FFMA R7, -R3, R2, 1 ;  /* 0x3f80000003077423 */ /* 0x002fe20000000102 */
[----:B------:R0:W-:Y:S03]  /*04d0*/  STG.E desc[UR4][R4.64], R11 ;  /* 0x0000000b04007986 */ /* 0x0001e6000c101904 */
[----:B------:R-:W-:-:S04]  /*04e0*/  FFMA R9, R2, R7, R2 ;  /* 0x0000000702097223 */ /* 0x000fc80000000002 */
[----:B------:R-:W-:-:S04]  /*04f0*/  FFMA R2, R0, R9, RZ ;  /* 0x0000000900027223 */ /* 0x000fc800000000ff */
[----:B------:R-:W-:-:S04]  /*0500*/  FFMA R7, -R3, R2, R0 ;  /* 0x0000000203077223 */ /* 0x000fc80000000100 */
[----:B------:R-:W-:Y:S01]  /*0510*/  FFMA R7, R9, R7, R2 ;  /* 0x0000000709077223 */ /* 0x000fe20000000002 */
[----:B0-2---:R-:W-:Y:S06]  /*0520*/  @!P0 BRA `(.L_x_3) ;  /* 0x0000000000108947 */ /* 0x005fec0003800000 */
[----:B------:R-:W-:Y:S01]  /*0530*/  IMAD.MOV.U32 R2, RZ, RZ, R0 ;  /* 0x000000ffff027224 */ /* 0x000fe200078e0000 */
[----:B------:R-:W-:-:S07]  /*0540*/  MOV R6, 0x560 ;  /* 0x0000056000067802 */ /* 0x000fce0000000f00 */
[----:B------:R-:W-:Y:S05]  /*0550*/  CALL.REL.NOINC `($__internal_0_$__cuda_sm3x_div_rn_noftz_f32_slowpath) ;  /* 0x0000000000107944 */ /* 0x000fea0003c00000 */
[----:B------:R-:W-:-:S07]  /*0560*/  MOV R7, R2 ;  /* 0x0000000200077202 */ /* 0x000fce0000000f00 */
.L_x_3:
[----:B------:R-:W-:Y:S05]  /*0570*/  BSYNC.RECONVERGENT B0 ;  /* 0x0000000000007941 */ /* 0x000fea0003800200 */
.L_x_2:
[----:B------:R-:W-:Y:S01]  /*0580*/  STG.E desc[UR4][R4.64+0x80], R7 ;  /* 0x0000800704007986 */ /* 0x000fe2000c101904 */
[----:B------:R-:W-:Y:S05]  /*0590*/  EXIT ;  /* 0x000000000000794d */ /* 0x000fea0003800000 */
        .weak           $__internal_0_$__cuda_sm3x_div_rn_noftz_f32_slowpath
        .type           $__internal_0_$__cuda_sm3x_div_rn_noftz_f32_slowpath,@function
        .size           $__internal_0_$__cuda_sm3x_div_rn_noftz_f32_slowpath,(.L_x_16 - $__internal_0_$__cuda_sm3x_div_rn_noftz_f32_slowpath)
$__internal_0_$__cuda_sm3x_div_rn_noftz_f32_slowpath:
[----:B------:R-:W-:Y:S01]  /*05a0*/  SHF.R.U32.HI R8, RZ, 0x17, R3 ;  /* 0x00000017ff087819 */ /* 0x000fe20000011603 */
[----:B------:R-:W-:Y:S01]  /*05b0*/  BSSY.RECONVERGENT B1, `(.L_x_4) ;  /* 0x0000063000017945 */ /* 0x000fe20003800200 */
[----:B------:R-:W-:Y:S02]  /*05c0*/  SHF.R.U32.HI R7, RZ, 0x17, R2 ;  /* 0x00000017ff077819 */ /* 0x000fe40000011602 */
[----:B------:R-:W-:Y:S02]  /*05d0*/  LOP3.LUT R14, R8, 0xff, RZ, 0xc0, !PT ;  /* 0x000000ff080e7812 */ /* 0x000fe400078ec0ff */
[----:B------:R-:W-:Y:S02]  /*05e0*/  LOP3.LUT R12, R7, 0xff, RZ, 0xc0, !PT ;  /* 0x000000ff070c7812 */ /* 0x000fe400078ec0ff */
[----:B------:R-:W-:Y:S01]  /*05f0*/  MOV R9, R3 ;  /* 0x0000000300097202 */ /* 0x000fe20000000f00 */
[----:B------:R-:W-:Y:S02]  /*0600*/  VIADD R10, R14, 0xffffffff ;  /* 0xffffffff0e0a7836 */ /* 0x000fe40000000000 */
[----:B------:R-:W-:-:S03]  /*0610*/  VIADD R8, R12, 0xffffffff ;  /* 0xffffffff0c087836 */ /* 0x000fc60000000000 */
[----:B------:R-:W-:-:S04]  /*0620*/  ISETP.GT.U32.AND P0, PT, R10, 0xfd, PT ;  /* 0x000000fd0a00780c */ /* 0x000fc80003f04070 */
[----:B------:R-:W-:-:S13]  /*0630*/  ISETP.GT.U32.OR P0, PT, R8, 0xfd, P0 ;  /* 0x000000fd0800780c */ /* 0x000fda0000704470 */
[----:B------:R-:W-:Y:S01]  /*0640*/  @!P0 IMAD.MOV.U32 R7, RZ, RZ, RZ ;  /* 0x000000ffff078224 */ /* 0x000fe200078e00ff */
[----:B------:R-:W-:Y:S06]  /*0650*/  @!P0 BRA `(.L_x_5) ;  /* 0x00000000005c8947 */ /* 0x000fec0003800000 */
[----:B------:R-:W-:Y:S02]  /*0660*/  FSETP.GTU.FTZ.AND P0, PT, |R2|, +INF , PT ;  /* 0x7f8000000200780b */ /* 0x000fe40003f1c200 */
[----:B------:R-:W-:-:S04]  /*0670*/  FSETP.GTU.FTZ.AND P1, PT, |R3|, +INF , PT ;  /* 0x7f8000000300780b */ /* 0x000fc80003f3c200 */
[----:B------:R-:W-:-:S13]  /*0680*/  PLOP3.LUT P0, PT, P0, P1, PT, 0xf8, 0x8f ;  /* 0x00000000008f781c */ /* 0x000fda0000703f70 */
[----:B------:R-:W-:Y:S05]  /*0690*/  @P0 BRA `(.L_x_6) ;  /* 0x00000004004c0947 */ /* 0x000fea0003800000 */
[----:B------:R-:W-:-:S13]  /*06a0*/  LOP3.LUT P0, RZ, R9, 0x7fffffff, R2, 0xc8, !PT ;  /* 0x7fffffff09ff7812 */ /* 0x000fda000780c802 */
[----:B------:R-:W-:Y:S05]  /*06b0*/  @!P0 BRA `(.L_x_7) ;  /* 0x00000004003c8947 */ /* 0x000fea0003800000 */
[C---:B------:R-:W-:Y:S02]  /*06c0*/  FSETP.NEU.FTZ.AND P2, PT, |R2|.reuse, +INF , PT ;  /* 0x7f8000000200780b */ /* 0x040fe40003f5d200 */
[----:B------:R-:W-:Y:S02]  /*06d0*/  FSETP.NEU.FTZ.AND P1, PT, |R3|, +INF , PT ;  /* 0x7f8000000300780b */ /* 0x000fe40003f3d200 */
[----:B------:R-:W-:-:S11]  /*06e0*/  FSETP.NEU.FTZ.AND P0, PT, |R2|, +INF , PT ;  /* 0x7f8000000200780b */ /* 0x000fd60003f1d200 */
[----:B------:R-:W-:Y:S05]  /*06f0*/  @!P1 BRA !P2, `(.L_x_7) ;  /* 0x00000004002c9947 */ /* 0x000fea0005000000 */
[----:B------:R-:W-:-:S04]  /*0700*/  LOP3.LUT P2, RZ, R2, 0x7fffffff, RZ, 0xc0, !PT ;  /* 0x7fffffff02ff7812 */ /* 0x000fc8000784c0ff */
[----:B------:R-:W-:-:S13]  /*0710*/  PLOP3.LUT P1, PT, P1, P2, PT, 0x2f, 0xf2 ;  /* 0x0000000000f2781c */ /* 0x000fda0000f24577 */
[----:B------:R-:W-:Y:S05]  /*0720*/  @P1 BRA `(.L_x_8) ;  /* 0x0000000400181947 */ /* 0x000fea0003800000 */
[----:B------:R-:W-:-:S04]  /*0730*/  LOP3.LUT P1, RZ, R9, 0x7fffffff, RZ, 0xc0, !PT ;  /* 0x7fffffff09ff7812 */ /* 0x000fc8000782c0ff */
[----:B------:R-:W-:-:S13]  /*0740*/  PLOP3.LUT P0, PT, P0, P1, PT, 0x2f, 0xf2 ;  /* 0x0000000000f2781c */ /* 0x000fda0000702577 */
[----:B------:R-:W-:Y:S05]  /*0750*/  @P0 BRA `(.L_x_9) ;  /* 0x0000000400000947 */ /* 0x000fea0003800000 */
[----:B------:R-:W-:Y:S02]  /*0760*/  ISETP.GE.AND P0, PT, R8, RZ, PT ;  /* 0x000000ff0800720c */ /* 0x000fe40003f06270 */
[----:B------:R-:W-:-:S11]  /*0770*/  ISETP.GE.AND P1, PT, R10, RZ, PT ;  /* 0x000000ff0a00720c */ /* 0x000fd60003f26270 */
[----:B------:R-:W-:Y:S01]  /*0780*/  @P0 IMAD.MOV.U32 R7, RZ, RZ, RZ ;  /* 0x000000ffff070224 */ /* 0x000fe200078e00ff */
[----:B------:R-:W-:Y:S01]  /*0790*/  @!P0 MOV R7, 0xffffffc0 ;  /* 0xffffffc000078802 */ /* 0x000fe20000000f00 */
[----:B------:R-:W-:Y:S01]  /*07a0*/  @!P0 FFMA R2, R2, 1.84467440737095516160e+19, RZ ;  /* 0x5f80000002028823 */ /* 0x000fe200000000ff */
[----:B------:R-:W-:-:S03]  /*07b0*/  @!P1 FFMA R9, R3, 1.84467440737095516160e+19, RZ ;  /* 0x5f80000003099823 */ /* 0x000fc600000000ff */
[----:B------:R-:W-:-:S07]  /*07c0*/  @!P1 VIADD R7, R7, 0x40 ;  /* 0x0000004007079836 */ /* 0x000fce0000000000 */
.L_x_5:
[----:B------:R-:W-:Y:S01]  /*07d0*/  LEA R8, R14, 0xc0800000, 0x17 ;  /* 0xc08000000e087811 */ /* 0x000fe200078eb8ff */
[----:B------:R-:W-:Y:S04]  /*07e0*/  BSSY.RECONVERGENT B2, `(.L_x_10) ;  /* 0x0000036000027945 */ /* 0x000fe80003800200 */
[----:B------:R-:W-:Y:S01]  /*07f0*/  IMAD.IADD R8, R9, 0x1, -R8 ;  /* 0x0000000109087824 */ /* 0x000fe200078e0a08 */
[----:B------:R-:W-:-:S03]  /*0800*/  IADD3 R9, PT, PT, R12, -0x7f, RZ ;  /* 0xffffff810c097810 */ /* 0x000fc60007ffe0ff */
[----:B------:R-:W0:Y:S01]  /*0810*/  MUFU.RCP R10, R8 ;  /* 0x00000008000a7308 */ /* 0x000e220000001000 */
[----:B------:R-:W-:Y:S01]  /*0820*/  FADD.FTZ R11, -R8, -RZ ;  /* 0x800000ff080b7221 */ /* 0x000fe20000010100 */
[----:B------:R-:W-:-:S03]  /*0830*/  IMAD R2, R9, -0x800000, R2 ;  /* 0xff80000009027824 */ /* 0x000fc600078e0202 */
[----:B0-----:R-:W-:-:S04]  /*0840*/  FFMA R13, R10, R11, 1 ;  /* 0x3f8000000a0d7423 */ /* 0x001fc8000000000b */
[----:B------:R-:W-:-:S04]  /*0850*/  FFMA R15, R10, R13, R10 ;  /* 0x0000000d0a0f7223 */ /* 0x000fc8000000000a */
[----:B------:R-:W-:-:S04]  /*0860*/  FFMA R10, R2, R15, RZ ;  /* 0x0000000f020a7223 */ /* 0x000fc800000000ff */
[----:B------:R-:W-:-:S04]  /*0870*/  FFMA R13, R11, R10, R2 ;  /* 0x0000000a0b0d7223 */ /* 0x000fc80000000002 */
[----:B------:R-:W-:Y:S01]  /*0880*/  FFMA R12, R15, R13, R10 ;  /* 0x0000000d0f0c7223 */ /* 0x000fe2000000000a */
[----:B------:R-:W-:-:S03]  /*0890*/  IADD3 R10, PT, PT, R9, 0x7f, -R14 ;  /* 0x0000007f090a7810 */ /* 0x000fc60007ffe80e */
[----:B------:R-:W-:Y:S02]  /*08a0*/  FFMA R11, R11, R12, R2 ;  /* 0x0000000c0b0b7223 */ /* 0x000fe40000000002 */
[----:B------:R-:W-:Y:S02]  /*08b0*/  IMAD.IADD R7, R10, 0x1, R7 ;  /* 0x000000010a077824 */ /* 0x000fe400078e0207 */
[----:B------:R-:W-:-:S05]  /*08c0*/  FFMA R2, R15, R11, R12 ;  /* 0x0000000b0f027223 */ /* 0x000fca000000000c */
[----:B------:R-:W-:-:S04]  /*08d0*/  SHF.R.U32.HI R8, RZ, 0x17, R2 ;  /* 0x00000017ff087819 */ /* 0x000fc80000011602 */
[----:B------:R-:W-:-:S05]  /*08e0*/  LOP3.LUT R8, R8, 0xff, RZ, 0xc0, !PT ;  /* 0x000000ff08087812 */ /* 0x000fca00078ec0ff */
[----:B------:R-:W-:-:S05]  /*08f0*/  IMAD.IADD R13, R8, 0x1, R7 ;  /* 0x00000001080d7824 */ /* 0x000fca00078e0207 */
[----:B------:R-:W-:-:S04]  /*0900*/  IADD3 R8, PT, PT, R13, -0x1, RZ ;  /* 0xffffffff0d087810 */ /* 0x000fc80007ffe0ff */
[----:B------:R-:W-:-:S13]  /*0910*/  ISETP.GE.U32.AND P0, PT, R8, 0xfe, PT ;  /* 0x000000fe0800780c */ /* 0x000fda0003f06070 */
[----:B------:R-:W-:Y:S05]  /*0920*/  @!P0 BRA `(.L_x_11) ;  /* 0x0000000000808947 */ /* 0x000fea0003800000 */
[----:B------:R-:W-:-:S13]  /*0930*/  ISETP.GT.AND P0, PT, R13, 0xfe, PT ;  /* 0x000000fe0d00780c */ /* 0x000fda0003f04270 */
[----:B------:R-:W-:Y:S05]  /*0940*/  @P0 BRA `(.L_x_12) ;  /* 0x00000000006c0947 */ /* 0x000fea0003800000 */
[----:B------:R-:W-:-:S13]  /*0950*/  ISETP.GE.AND P0, PT, R13, 0x1, PT ;  /* 0x000000010d00780c */ /* 0x000fda0003f06270 */
[----:B------:R-:W-:Y:S05]  /*0960*/  @P0 BRA `(.L_x_13) ;  /* 0x0000000000740947 */ /* 0x000fea0003800000 */
[----:B------:R-:W-:Y:S02]  /*0970*/  ISETP.GE.AND P0, PT, R13, -0x18, PT ;  /* 0xffffffe80d00780c */ /* 0x000fe40003f06270 */
[----:B------:R-:W-:-:S11]  /*0980*/  LOP3.LUT R2, R2, 0x80000000, RZ, 0xc0, !PT ;  /* 0x8000000002027812 */ /* 0x000fd600078ec0ff */
[----:B------:R-:W-:Y:S05]  /*0990*/  @!P0 BRA `(.L_x_13) ;  /* 0x0000000000688947 */ /* 0x000fea0003800000 */
[-CC-:B------:R-:W-:Y:S01]  /*09a0*/  FFMA.RZ R7, R15, R11.reuse, R12.reuse ;  /* 0x0000000b0f077223 */ /* 0x180fe2000000c00c */
[----:B------:R-:W-:Y:S02]  /*09b0*/  VIADD R10, R13, 0x20 ;  /* 0x000000200d0a7836 */ /* 0x000fe40000000000 */
[-CC-:B------:R-:W-:Y:S01]  /*09c0*/  FFMA.RM R8, R15, R11.reuse, R12.reuse ;  /* 0x0000000b0f087223 */ /* 0x180fe2000000400c */
[----:B------:R-:W-:Y:S02]  /*09d0*/  ISETP.NE.AND P2, PT, R13, RZ, PT ;  /* 0x000000ff0d00720c */ /* 0x000fe40003f45270 */
[----:B------:R-:W-:Y:S01]  /*09e0*/  LOP3.LUT R9, R7, 0x7fffff, RZ, 0xc0, !PT ;  /* 0x007fffff07097812 */ /* 0x000fe200078ec0ff */
[----:B------:R-:W-:Y:S01]  /*09f0*/  FFMA.RP R7, R15, R11, R12 ;  /* 0x0000000b0f077223 */ /* 0x000fe2000000800c */
[----:B------:R-:W-:Y:S01]  /*0a00*/  IMAD.MOV R11, RZ, RZ, -R13 ;  /* 0x000000ffff0b7224 */ /* 0x000fe200078e0a0d */
[----:B------:R-:W-:Y:S02]  /*0a10*/  ISETP.NE.AND P1, PT, R13, RZ, PT ;  /* 0x000000ff0d00720c */ /* 0x000fe40003f25270 */
[----:B------:R-:W-:-:S02]  /*0a20*/  LOP3.LUT R9, R9, 0x800000, RZ, 0xfc, !PT ;  /* 0x0080000009097812 */ /* 0x000fc400078efcff */
[----:B------:R-:W-:Y:S02]  /*0a30*/  FSETP.NEU.FTZ.AND P0, PT, R7, R8, PT ;  /* 0x000000080700720b */ /* 0x000fe40003f1d000 */
[----:B------:R-:W-:Y:S02]  /*0a40*/  SHF.L.U32 R10, R9, R10, RZ ;  /* 0x0000000a090a7219 */ /* 0x000fe400000006ff */
[----:B------:R-:W-:Y:S02]  /*0a50*/  SEL R8, R11, RZ, P2 ;  /* 0x000000ff0b087207 */ /* 0x000fe40001000000 */
[----:B------:R-:W-:Y:S02]  /*0a60*/  ISETP.NE.AND P1, PT, R10, RZ, P1 ;  /* 0x000000ff0a00720c */ /* 0x000fe40000f25270 */
[----:B------:R-:W-:Y:S02]  /*0a70*/  SHF.R.U32.HI R8, RZ, R8, R9 ;  /* 0x00000008ff087219 */ /* 0x000fe40000011609 */
[----:B------:R-:W-:-:S02]  /*0a80*/  PLOP3.LUT P0, PT, P0, P1, PT, 0xf8, 0x8f ;  /* 0x00000000008f781c */ /* 0x000fc40000703f70 */
[----:B------:R-:W-:Y:S02]  /*0a90*/  SHF.R.U32.HI R10, RZ, 0x1, R8 ;  /* 0x00000001ff0a7819 */ /* 0x000fe40000011608 */
[----:B------:R-:W-:-:S04]  /*0aa0*/  SEL R7, RZ, 0x1, !P0 ;  /* 0x00000001ff077807 */ /* 0x000fc80004000000 */
[----:B------:R-:W-:-:S04]  /*0ab0*/  LOP3.LUT R7, R7, 0x1, R10, 0xf8, !PT ;  /* 0x0000000107077812 */ /* 0x000fc800078ef80a */
[----:B------:R-:W-:-:S04]  /*0ac0*/  LOP3.LUT R7, R7, R8, RZ, 0xc0, !PT ;  /* 0x0000000807077212 */ /* 0x000fc800078ec0ff */
[----:B------:R-:W-:-:S04]  /*0ad0*/  IADD3 R7, PT, PT, R10, R7, RZ ;  /* 0x000000070a077210 */ /* 0x000fc80007ffe0ff */
[----:B------:R-:W-:Y:S01]  /*0ae0*/  LOP3.LUT R2, R7, R2, RZ, 0xfc, !PT ;  /* 0x0000000207027212 */ /* 0x000fe200078efcff */
[----:B------:R-:W-:Y:S06]  /*0af0*/  BRA `(.L_x_13) ;  /* 0x0000000000107947 */ /* 0x000fec0003800000 */
.L_x_12:
[----:B------:R-:W-:-:S04]  /*0b00*/  LOP3.LUT R2, R2, 0x80000000, RZ, 0xc0, !PT ;  /* 0x8000000002027812 */ /* 0x000fc800078ec0ff */
[----:B------:R-:W-:Y:S01]  /*0b10*/  LOP3.LUT R2, R2, 0x7f800000, RZ, 0xfc, !PT ;  /* 0x7f80000002027812 */ /* 0x000fe200078efcff */
[----:B------:R-:W-:Y:S06]  /*0b20*/  BRA `(.L_x_13) ;  /* 0x0000000000047947 */ /* 0x000fec0003800000 */
.L_x_11:
[----:B------:R-:W-:-:S07]  /*0b30*/  IMAD R2, R7, 0x800000, R2 ;  /* 0x0080000007027824 */ /* 0x000fce00078e0202 */
.L_x_13:
[----:B------:R-:W-:Y:S05]  /*0b40*/  BSYNC.RECONVERGENT B2 ;  /* 0x0000000000027941 */ /* 0x000fea0003800200 */
.L_x_10:
[----:B------:R-:W-:Y:S05]  /*0b50*/  BRA `(.L_x_14) ;  /* 0x0000000000207947 */ /* 0x000fea0003800000 */
.L_x_9:
[----:B------:R-:W-:-:S04]  /*0b60*/  LOP3.LUT R2, R9, 0x80000000, R2, 0x48, !PT ;  /* 0x8000000009027812 */ /* 0x000fc800078e4802 */
[----:B------:R-:W-:Y:S01]  /*0b70*/  LOP3.LUT R2, R2, 0x7f800000, RZ, 0xfc, !PT ;  /* 0x7f80000002027812 */ /* 0x000fe200078efcff */
[----:B------:R-:W-:Y:S06]  /*0b80*/  BRA `(.L_x_14) ;  /* 0x0000000000147947 */ /* 0x000fec0003800000 */
.L_x_8:
[----:B------:R-:W-:Y:S01]  /*0b90*/  LOP3.LUT R2, R9, 0x80000000, R2, 0x48, !PT ;  /* 0x8000000009027812 */ /* 0x000fe200078e4802 */
[----:B------:R-:W-:Y:S06]  /*0ba0*/  BRA `(.L_x_14) ;  /* 0x00000000000c7947 */ /* 0x000fec0003800000 */
.L_x_7:
[----:B------:R-:W0:Y:S01]  /*0bb0*/  MUFU.RSQ R2, -QNAN ;  /* 0xffc0000000027908 */ /* 0x000e220000001400 */
[----:B------:R-:W-:Y:S05]  /*0bc0*/  BRA `(.L_x_14) ;  /* 0x0000000000047947 */ /* 0x000fea0003800000 */
.L_x_6:
[----:B------:R-:W-:-:S07]  /*0bd0*/  FADD.FTZ R2, R2, R3 ;  /* 0x0000000302027221 */ /* 0x000fce0000010000 */
.L_x_14:
[----:B------:R-:W-:Y:S05]  /*0be0*/  BSYNC.RECONVERGENT B1 ;  /* 0x0000000000017941 */ /* 0x000fea0003800200 */
.L_x_4:
[----:B------:R-:W-:-:S04]  /*0bf0*/  HFMA2 R7, -RZ, RZ, 0, 0 ;  /* 0x00000000ff077431 */ /* 0x000fc800000001ff */
[----:B0-----:R-:W-:Y:S05]  /*0c00*/  RET.REL.NODEC R6 `(kernel) ;  /* 0xfffffff006fc7950 */ /* 0x001fea0003c3ffff */
.L_x_15:
[----:B------:R-:W-:-:S00]  /*0c10*/  BRA `(.L_x_15) ;  /* 0xfffffffc00fc7947 */ /* 0x000fc0000383ffff */
[----:B------:R-:W-:-:S00]  /*0c20*/  NOP ;  /* 0x0000000000007918 */ /* 0x000fc00000000000 */
        /* <DEDUP_REMOVED lines=13> */
.L_x_16:


//--------------------- .nv.shared.reserved.0     --------------------------
	.section	.nv.shared.reserved.0,"aw",@nobits
	.weak		__nv_reservedSMEM_offset_0_alias
	.size		__nv_reservedSMEM_offset_0_alias, 0, 64
	.other		__nv_reservedSMEM_offset_0_alias,@"STO_CUDA_RESERVED_SHARED STV_DEFAULT"
__nv_reservedSMEM_offset_0_alias:
	.zero		0
	.zero		64


//--------------------- .nv.constant0.kernel      --------------------------
	.section	.nv.constant0.kernel,"a",@progbits
	.sectionflags	@""
	.align	4
.nv.constant0.kernel:
	.zero		920


//--------------------- SYMBOLS --------------------------

	.type		.nv.reservedSmem.offset0,@object
	.size		.nv.reservedSmem.offset0,0x4
